	.headerflags	@"EF_CUDA_TEXMODE_UNIFIED EF_CUDA_64BIT_ADDRESS EF_CUDA_ACCELERATORS EF_CUDA_SM90 EF_CUDA_VIRTUAL_SM(EF_CUDA_SM90)"
	.elftype	@"ET_EXEC"


//--------------------- .nv.info                  --------------------------
	.section	.nv.info,"",@"SHT_CUDA_INFO"
	.align	4


	//----- nvinfo : EIATTR_REGCOUNT
	.align		4
        /*0000*/ 	.byte	0x04, 0x2f
        /*0002*/ 	.short	(.L_1 - .L_0)
	.align		4
.L_0:
        /*0004*/ 	.word	index@(triton_poi_fused_view_7)
        /*0008*/ 	.word	0x0000000a


	//----- nvinfo : EIATTR_MIN_STACK_SIZE
	.align		4
.L_1:
        /*000c*/ 	.byte	0x04, 0x12
        /*000e*/ 	.short	(.L_3 - .L_2)
	.align		4
.L_2:
        /*0010*/ 	.word	index@(triton_poi_fused_view_7)
        /*0014*/ 	.word	0x00000000


	//----- nvinfo : EIATTR_FRAME_SIZE
	.align		4
.L_3:
        /*0018*/ 	.byte	0x04, 0x11
        /*001a*/ 	.short	(.L_5 - .L_4)
	.align		4
.L_4:
        /*001c*/ 	.word	index@(triton_poi_fused_view_7)
        /*0020*/ 	.word	0x00000000


	//----- nvinfo : EIATTR_MIN_STACK_SIZE
	.align		4
.L_5:
        /*0024*/ 	.byte	0x04, 0x12
        /*0026*/ 	.short	(.L_7 - .L_6)
	.align		4
.L_6:
        /*0028*/ 	.word	index@(triton_poi_fused_view_7)
        /*002c*/ 	.word	0x00000000
.L_7:


//--------------------- .nv.info.triton_poi_fused_view_7 --------------------------
	.section	.nv.info.triton_poi_fused_view_7,"",@"SHT_CUDA_INFO"
	.sectionflags	@""
	.align	4


	//----- nvinfo : EIATTR_CUDA_API_VERSION
	.align		4
        /*0000*/ 	.byte	0x04, 0x37
        /*0002*/ 	.short	(.L_9 - .L_8)
.L_8:
        /*0004*/ 	.word	0x0000007c


	//----- nvinfo : EIATTR_KPARAM_INFO
	.align		4
.L_9:
        /*0008*/ 	.byte	0x04, 0x17
        /*000a*/ 	.short	(.L_11 - .L_10)
.L_10:
        /*000c*/ 	.word	0x00000000
        /*0010*/ 	.short	0x0002
        /*0012*/ 	.short	0x0010
        /*0014*/ 	.byte	0x00, 0xf0, 0x11, 0x00


	//----- nvinfo : EIATTR_KPARAM_INFO
	.align		4
.L_11:
        /*0018*/ 	.byte	0x04, 0x17
        /*001a*/ 	.short	(.L_13 - .L_12)
.L_12:
        /*001c*/ 	.word	0x00000000
        /*0020*/ 	.short	0x0001
        /*0022*/ 	.short	0x0008
        /*0024*/ 	.byte	0x00, 0xf4, 0x21, 0x00


	//----- nvinfo : EIATTR_KPARAM_INFO
	.align		4
.L_13:
        /*0028*/ 	.byte	0x04, 0x17
        /*002a*/ 	.short	(.L_15 - .L_14)
.L_14:
        /*002c*/ 	.word	0x00000000
        /*0030*/ 	.short	0x0000
        /*0032*/ 	.short	0x0000
        /*0034*/ 	.byte	0x00, 0xf4, 0x21, 0x00


	//----- nvinfo : EIATTR_SPARSE_MMA_MASK
	.align		4
.L_15:
        /*0038*/ 	.byte	0x03, 0x50
        /*003a*/ 	.short	0x0000


	//----- nvinfo : EIATTR_MAXREG_COUNT
	.align		4
        /*003c*/ 	.byte	0x03, 0x1b
        /*003e*/ 	.short	0x00ff


	//----- nvinfo : EIATTR_EXIT_INSTR_OFFSETS
	.align		4
        /*0040*/ 	.byte	0x04, 0x1c
        /*0042*/ 	.short	(.L_17 - .L_16)


	//   ....[0]....
.L_16:
        /*0044*/ 	.word	0x00000120


	//----- nvinfo : EIATTR_REQNTID
	.align		4
.L_17:
        /*0048*/ 	.byte	0x04, 0x10
        /*004a*/ 	.short	(.L_19 - .L_18)
.L_18:
        /*004c*/ 	.word	0x00000100
        /*0050*/ 	.word	0x00000001
        /*0054*/ 	.word	0x00000001


	//----- nvinfo : EIATTR_CBANK_PARAM_SIZE
	.align		4
.L_19:
        /*0058*/ 	.byte	0x03, 0x19
        /*005a*/ 	.short	0x0014


	//----- nvinfo : EIATTR_PARAM_CBANK
	.align		4
        /*005c*/ 	.byte	0x04, 0x0a
        /*005e*/ 	.short	(.L_21 - .L_20)
	.align		4
.L_20:
        /*0060*/ 	.word	index@(.nv.constant0.triton_poi_fused_view_7)
        /*0064*/ 	.short	0x0210
        /*0066*/ 	.short	0x0014


	//----- nvinfo : EIATTR_SW_WAR
	.align		4
.L_21:
        /*0068*/ 	.byte	0x04, 0x36
        /*006a*/ 	.short	(.L_23 - .L_22)
.L_22:
        /*006c*/ 	.word	0x00000008
.L_23:


//--------------------- .nv.callgraph             --------------------------
	.section	.nv.callgraph,"",@"SHT_CUDA_CALLGRAPH"
	.align	4
	.sectionentsize	8
	.align		4
        /*0000*/ 	.word	0x00000000
	.align		4
        /*0004*/ 	.word	0xffffffff
	.align		4
        /*0008*/ 	.word	0x00000000
	.align		4
        /*000c*/ 	.word	0xfffffffe
	.align		4
        /*0010*/ 	.word	0x00000000
	.align		4
        /*0014*/ 	.word	0xfffffffd
	.align		4
        /*0018*/ 	.word	0x00000000
	.align		4
        /*001c*/ 	.word	0xfffffffc


//--------------------- .text.triton_poi_fused_view_7 --------------------------
	.section	.text.triton_poi_fused_view_7,"ax",@progbits
	.align	128
        .global         triton_poi_fused_view_7
        .type           triton_poi_fused_view_7,@function
        .size           triton_poi_fused_view_7,(.L_x_1 - triton_poi_fused_view_7)
        .other          triton_poi_fused_view_7,@"STO_CUDA_ENTRY STV_DEFAULT"
triton_poi_fused_view_7:
.text.triton_poi_fused_view_7:
[----:B------:R-:W-:Y:S01]  /*0000*/  LDC R1, c[0x0][0x28] ;  /* 0x00000a00ff017b82 */ /* 0x000fe20000000800 */
[----:B------:R-:W1:Y:S01]  /*0010*/  S2R R0, SR_TID.X ;  /* 0x0000000000007919 */ /* 0x000e620000002100 */
[----:B------:R-:W-:-:S06]  /*0020*/  HFMA2.MMA R6, -RZ, RZ, 0, 0 ;  /* 0x00000000ff067435 */ /* 0x000fcc00000001ff */
[----:B------:R-:W2:Y:S01]  /*0030*/  LDC.64 R2, c[0x0][0x210] ;  /* 0x00008400ff027b82 */ /* 0x000ea20000000a00 */
[----:B------:R-:W-:Y:S01]  /*0040*/  ULDC.64 UR4, c[0x0][0x208] ;  /* 0x0000820000047ab9 */ /* 0x000fe20000000a00 */
[----:B------:R-:W3:Y:S01]  /*0050*/  S2R R7, SR_CTAID.X ;  /* 0x0000000000077919 */ /* 0x000ee20000002500 */
[----:B-1----:R-:W-:-:S04]  /*0060*/  SHF.L.U32 R0, R0, 0x1, RZ ;  /* 0x0000000100007819 */ /* 0x002fc800000006ff */
[----:B------:R-:W-:-:S04]  /*0070*/  LOP3.LUT R0, R0, 0x1fe, RZ, 0xc0, !PT ;  /* 0x000001fe00007812 */ /* 0x000fc800078ec0ff */
[----:B---3--:R-:W-:-:S05]  /*0080*/  LEA R7, R7, R0, 0x9 ;  /* 0x0000000007077211 */ /* 0x008fca00078e48ff */
[----:B------:R-:W-:-:S05]  /*0090*/  IMAD.HI R0, R7, -0x3dd1baf9, R6 ;  /* 0xc22e450707007827 */ /* 0x000fca00078e0206 */
[----:B------:R-:W-:-:S04]  /*00a0*/  SHF.R.U32.HI R5, RZ, 0x1f, R0 ;  /* 0x0000001fff057819 */ /* 0x000fc80000011600 */
[----:B------:R-:W-:-:S05]  /*00b0*/  LEA.HI.SX32 R5, R0, R5, 0x15 ;  /* 0x0000000500057211 */ /* 0x000fca00078faaff */
[----:B------:R-:W-:-:S04]  /*00c0*/  IMAD R5, R5, 0x14, R7 ;  /* 0x0000001405057824 */ /* 0x000fc800078e0207 */
[----:B--2---:R-:W-:Y:S02]  /*00d0*/  IMAD.WIDE R2, R5, 0x4, R2 ;  /* 0x0000000405027825 */ /* 0x004fe400078e0202 */
[----:B------:R-:W1:Y:S04]  /*00e0*/  LDC.64 R4, c[0x0][0x218] ;  /* 0x00008600ff047b82 */ /* 0x000e680000000a00 */
[----:B------:R-:W2:Y:S01]  /*00f0*/  LDG.E.64 R2, desc[UR4][R2.64] ;  /* 0x0000000402027981 */ /* 0x000ea2000c1e1b00 */
[----:B-1----:R-:W-:-:S05]  /*0100*/  IMAD.WIDE R4, R7, 0x4, R4 ;  /* 0x0000000407047825 */ /* 0x002fca00078e0204 */
[----:B--2---:R-:W-:Y:S01]  /*0110*/  STG.E.64 desc[UR4][R4.64], R2 ;  /* 0x0000000204007986 */ /* 0x004fe2000c101b04 */
[----:B------:R-:W-:Y:S05]  /*0120*/  EXIT ;  /* 0x000000000000794d */ /* 0x000fea0003800000 */
.L_x_0:
[----:B------:R-:W-:-:S00]  /*0130*/  BRA `(.L_x_0) ;  /* 0xfffffffc00fc7947 */ /* 0x000fc0000383ffff */
[----:B------:R-:W-:-:S00]  /*0140*/  NOP ;  /* 0x0000000000007918 */ /* 0x000fc00000000000 */
        /* <DEDUP_REMOVED lines=11> */
.L_x_1:


//--------------------- .nv.constant0.triton_poi_fused_view_7 --------------------------
	.section	.nv.constant0.triton_poi_fused_view_7,"a",@progbits
	.sectionflags	@""
	.align	4
.nv.constant0.triton_poi_fused_view_7:
	.zero		548
